	.headerflags	@"EF_CUDA_TEXMODE_UNIFIED EF_CUDA_64BIT_ADDRESS EF_CUDA_ACCELERATORS EF_CUDA_SM90 EF_CUDA_VIRTUAL_SM(EF_CUDA_SM90)"
	.elftype	@"ET_EXEC"


//--------------------- .nv.info                  --------------------------
	.section	.nv.info,"",@"SHT_CUDA_INFO"
	.align	4


	//----- nvinfo : EIATTR_REGCOUNT
	.align		4
        /*0000*/ 	.byte	0x04, 0x2f
        /*0002*/ 	.short	(.L_1 - .L_0)
	.align		4
.L_0:
        /*0004*/ 	.word	index@(triton_poi_fused_reflection_pad2d_relu_5)
        /*0008*/ 	.word	0x0000000c


	//----- nvinfo : EIATTR_MIN_STACK_SIZE
	.align		4
.L_1:
        /*000c*/ 	.byte	0x04, 0x12
        /*000e*/ 	.short	(.L_3 - .L_2)
	.align		4
.L_2:
        /*0010*/ 	.word	index@(triton_poi_fused_reflection_pad2d_relu_5)
        /*0014*/ 	.word	0x00000000


	//----- nvinfo : EIATTR_FRAME_SIZE
	.align		4
.L_3:
        /*0018*/ 	.byte	0x04, 0x11
        /*001a*/ 	.short	(.L_5 - .L_4)
	.align		4
.L_4:
        /*001c*/ 	.word	index@(triton_poi_fused_reflection_pad2d_relu_5)
        /*0020*/ 	.word	0x00000000


	//----- nvinfo : EIATTR_MIN_STACK_SIZE
	.align		4
.L_5:
        /*0024*/ 	.byte	0x04, 0x12
        /*0026*/ 	.short	(.L_7 - .L_6)
	.align		4
.L_6:
        /*0028*/ 	.word	index@(triton_poi_fused_reflection_pad2d_relu_5)
        /*002c*/ 	.word	0x00000000
.L_7:


//--------------------- .nv.info.triton_poi_fused_reflection_pad2d_relu_5 --------------------------
	.section	.nv.info.triton_poi_fused_reflection_pad2d_relu_5,"",@"SHT_CUDA_INFO"
	.sectionflags	@""
	.align	4


	//----- nvinfo : EIATTR_CUDA_API_VERSION
	.align		4
        /*0000*/ 	.byte	0x04, 0x37
        /*0002*/ 	.short	(.L_9 - .L_8)
.L_8:
        /*0004*/ 	.word	0x0000007c


	//----- nvinfo : EIATTR_KPARAM_INFO
	.align		4
.L_9:
        /*0008*/ 	.byte	0x04, 0x17
        /*000a*/ 	.short	(.L_11 - .L_10)
.L_10:
        /*000c*/ 	.word	0x00000000
        /*0010*/ 	.short	0x0002
        /*0012*/ 	.short	0x0010
        /*0014*/ 	.byte	0x00, 0xf0, 0x11, 0x00


	//----- nvinfo : EIATTR_KPARAM_INFO
	.align		4
.L_11:
        /*0018*/ 	.byte	0x04, 0x17
        /*001a*/ 	.short	(.L_13 - .L_12)
.L_12:
        /*001c*/ 	.word	0x00000000
        /*0020*/ 	.short	0x0001
        /*0022*/ 	.short	0x0008
        /*0024*/ 	.byte	0x00, 0xf4, 0x21, 0x00


	//----- nvinfo : EIATTR_KPARAM_INFO
	.align		4
.L_13:
        /*0028*/ 	.byte	0x04, 0x17
        /*002a*/ 	.short	(.L_15 - .L_14)
.L_14:
        /*002c*/ 	.word	0x00000000
        /*0030*/ 	.short	0x0000
        /*0032*/ 	.short	0x0000
        /*0034*/ 	.byte	0x00, 0xf4, 0x21, 0x00


	//----- nvinfo : EIATTR_SPARSE_MMA_MASK
	.align		4
.L_15:
        /*0038*/ 	.byte	0x03, 0x50
        /*003a*/ 	.short	0x0000


	//----- nvinfo : EIATTR_MAXREG_COUNT
	.align		4
        /*003c*/ 	.byte	0x03, 0x1b
        /*003e*/ 	.short	0x00ff


	//----- nvinfo : EIATTR_EXIT_INSTR_OFFSETS
	.align		4
        /*0040*/ 	.byte	0x04, 0x1c
        /*0042*/ 	.short	(.L_17 - .L_16)


	//   ....[0]....
.L_16:
        /*0044*/ 	.word	0x00000360


	//   ....[1]....
        /*0048*/ 	.word	0x00000380


	//----- nvinfo : EIATTR_REQNTID
	.align		4
.L_17:
        /*004c*/ 	.byte	0x04, 0x10
        /*004e*/ 	.short	(.L_19 - .L_18)
.L_18:
        /*0050*/ 	.word	0x00000080
        /*0054*/ 	.word	0x00000001
        /*0058*/ 	.word	0x00000001


	//----- nvinfo : EIATTR_CBANK_PARAM_SIZE
	.align		4
.L_19:
        /*005c*/ 	.byte	0x03, 0x19
        /*005e*/ 	.short	0x0014


	//----- nvinfo : EIATTR_PARAM_CBANK
	.align		4
        /*0060*/ 	.byte	0x04, 0x0a
        /*0062*/ 	.short	(.L_21 - .L_20)
	.align		4
.L_20:
        /*0064*/ 	.word	index@(.nv.constant0.triton_poi_fused_reflection_pad2d_relu_5)
        /*0068*/ 	.short	0x0210
        /*006a*/ 	.short	0x0014


	//----- nvinfo : EIATTR_SW_WAR
	.align		4
.L_21:
        /*006c*/ 	.byte	0x04, 0x36
        /*006e*/ 	.short	(.L_23 - .L_22)
.L_22:
        /*0070*/ 	.word	0x00000008
.L_23:


//--------------------- .nv.callgraph             --------------------------
	.section	.nv.callgraph,"",@"SHT_CUDA_CALLGRAPH"
	.align	4
	.sectionentsize	8
	.align		4
        /*0000*/ 	.word	0x00000000
	.align		4
        /*0004*/ 	.word	0xffffffff
	.align		4
        /*0008*/ 	.word	0x00000000
	.align		4
        /*000c*/ 	.word	0xfffffffe
	.align		4
        /*0010*/ 	.word	0x00000000
	.align		4
        /*0014*/ 	.word	0xfffffffd
	.align		4
        /*0018*/ 	.word	0x00000000
	.align		4
        /*001c*/ 	.word	0xfffffffc


//--------------------- .text.triton_poi_fused_reflection_pad2d_relu_5 --------------------------
	.section	.text.triton_poi_fused_reflection_pad2d_relu_5,"ax",@progbits
	.align	128
        .global         triton_poi_fused_reflection_pad2d_relu_5
        .type           triton_poi_fused_reflection_pad2d_relu_5,@function
        .size           triton_poi_fused_reflection_pad2d_relu_5,(.L_x_1 - triton_poi_fused_reflection_pad2d_relu_5)
        .other          triton_poi_fused_reflection_pad2d_relu_5,@"STO_CUDA_ENTRY STV_DEFAULT"
triton_poi_fused_reflection_pad2d_relu_5:
.text.triton_poi_fused_reflection_pad2d_relu_5:
[----:B------:R-:W0:Y:S02]  /*0000*/  LDC R1, c[0x0][0x28] ;  /* 0x00000a00ff017b82 */ /* 0x000e240000000800 */
[----:B------:R-:W1:Y:S01]  /*0010*/  S2R R0, SR_TID.X ;  /* 0x0000000000007919 */ /* 0x000e620000002100 */
[----:B------:R-:W-:Y:S01]  /*0020*/  ULDC.64 UR4, c[0x0][0x208] ;  /* 0x0000820000047ab9 */ /* 0x000fe20000000a00 */
[----:B------:R-:W2:Y:S01]  /*0030*/  S2R R3, SR_CTAID.X ;  /* 0x0000000000037919 */ /* 0x000ea20000002500 */
[----:B-1----:R-:W-:-:S05]  /*0040*/  IMAD.SHL.U32 R0, R0, 0x2, RZ ;  /* 0x0000000200007824 */ /* 0x002fca00078e00ff */
[----:B------:R-:W-:-:S05]  /*0050*/  LOP3.LUT R0, R0, 0xfe, RZ, 0xc0, !PT ;  /* 0x000000fe00007812 */ /* 0x000fca00078ec0ff */
[----:B--2---:R-:W-:-:S04]  /*0060*/  IMAD R0, R3, 0x100, R0 ;  /* 0x0000010003007824 */ /* 0x004fc800078e0200 */
[C---:B------:R-:W-:Y:S01]  /*0070*/  IMAD.HI R3, R0.reuse, 0x2aaaaaab, RZ ;  /* 0x2aaaaaab00037827 */ /* 0x040fe200078e02ff */
[----:B------:R-:W-:-:S03]  /*0080*/  ISETP.GE.AND P2, PT, R0, 0x2400, PT ;  /* 0x000024000000780c */ /* 0x000fc60003f46270 */
[----:B------:R-:W-:Y:S01]  /*0090*/  VIADD R2, R0, 0x1 ;  /* 0x0000000100027836 */ /* 0x000fe20000000000 */
[----:B------:R-:W-:-:S03]  /*00a0*/  LEA.HI R4, R3, R3, RZ, 0x1 ;  /* 0x0000000303047211 */ /* 0x000fc600078f08ff */
[----:B------:R-:W-:-:S04]  /*00b0*/  IMAD.HI R3, R2, 0x2aaaaaab, RZ ;  /* 0x2aaaaaab02037827 */ /* 0x000fc800078e02ff */
[----:B------:R-:W-:Y:S01]  /*00c0*/  IMAD.HI R5, R4, 0x2aaaaaab, RZ ;  /* 0x2aaaaaab04057827 */ /* 0x000fe200078e02ff */
[----:B------:R-:W-:-:S03]  /*00d0*/  LEA.HI R3, R3, R3, RZ, 0x1 ;  /* 0x0000000303037211 */ /* 0x000fc600078f08ff */
[----:B------:R-:W-:Y:S01]  /*00e0*/  IMAD R6, R4, 0x6, RZ ;  /* 0x0000000604067824 */ /* 0x000fe200078e02ff */
[----:B------:R-:W-:Y:S01]  /*00f0*/  LEA.HI R5, R5, R5, RZ, 0x1 ;  /* 0x0000000505057211 */ /* 0x000fe200078f08ff */
[----:B------:R-:W-:-:S03]  /*0100*/  IMAD R3, R3, 0x6, RZ ;  /* 0x0000000603037824 */ /* 0x000fc600078e02ff */
[----:B------:R-:W-:Y:S01]  /*0110*/  LOP3.LUT R7, RZ, R6, RZ, 0x33, !PT ;  /* 0x00000006ff077212 */ /* 0x000fe200078e33ff */
[----:B------:R-:W-:Y:S01]  /*0120*/  IMAD R5, R5, 0x6, RZ ;  /* 0x0000000605057824 */ /* 0x000fe200078e02ff */
[----:B------:R-:W-:-:S03]  /*0130*/  LOP3.LUT R3, RZ, R3, RZ, 0x33, !PT ;  /* 0x00000003ff037212 */ /* 0x000fc600078e33ff */
[----:B------:R-:W-:Y:S01]  /*0140*/  IMAD.IADD R7, R0, 0x1, R7 ;  /* 0x0000000100077824 */ /* 0x000fe200078e0207 */
[----:B------:R-:W-:Y:S01]  /*0150*/  LOP3.LUT R5, RZ, R5, RZ, 0x33, !PT ;  /* 0x00000005ff057212 */ /* 0x000fe200078e33ff */
[----:B------:R-:W-:-:S03]  /*0160*/  IMAD.IADD R3, R2, 0x1, R3 ;  /* 0x0000000102037824 */ /* 0x000fc600078e0203 */
[----:B------:R-:W-:Y:S01]  /*0170*/  IABS R7, R7 ;  /* 0x0000000700077213 */ /* 0x000fe20000000000 */
[----:B------:R-:W-:Y:S01]  /*0180*/  IMAD.IADD R5, R4, 0x1, R5 ;  /* 0x0000000104057824 */ /* 0x000fe200078e0205 */
[----:B------:R-:W-:Y:S01]  /*0190*/  IABS R6, R3 ;  /* 0x0000000300067213 */ /* 0x000fe20000000000 */
[----:B------:R-:W-:Y:S01]  /*01a0*/  IMAD.HI R4, R0, 0x38e38e39, RZ ;  /* 0x38e38e3900047827 */ /* 0x000fe200078e02ff */
[----:B------:R-:W1:Y:S01]  /*01b0*/  LDC.64 R2, c[0x0][0x210] ;  /* 0x00008400ff027b82 */ /* 0x000e620000000a00 */
[----:B------:R-:W-:Y:S02]  /*01c0*/  IADD3 R7, R7, -0x3, RZ ;  /* 0xfffffffd07077810 */ /* 0x000fe40007ffe0ff */
[----:B------:R-:W-:Y:S01]  /*01d0*/  IABS R8, R5 ;  /* 0x0000000500087213 */ /* 0x000fe20000000000 */
[----:B------:R-:W-:Y:S01]  /*01e0*/  VIADD R6, R6, 0xfffffffd ;  /* 0xfffffffd06067836 */ /* 0x000fe20000000000 */
[----:B------:R-:W-:Y:S02]  /*01f0*/  SHF.R.U32.HI R5, RZ, 0x1f, R4 ;  /* 0x0000001fff057819 */ /* 0x000fe40000011604 */
[----:B------:R-:W-:-:S02]  /*0200*/  IABS R7, R7 ;  /* 0x0000000700077213 */ /* 0x000fc40000000000 */
[----:B------:R-:W-:Y:S01]  /*0210*/  LEA.HI R5, R4, R5, RZ, 0x1d ;  /* 0x0000000504057211 */ /* 0x000fe200078fe8ff */
[----:B------:R-:W-:Y:S01]  /*0220*/  VIADD R4, R8, 0xfffffffd ;  /* 0xfffffffd08047836 */ /* 0x000fe20000000000 */
[----:B------:R-:W-:Y:S01]  /*0230*/  IABS R8, R6 ;  /* 0x0000000600087213 */ /* 0x000fe20000000000 */
[----:B------:R-:W-:Y:S01]  /*0240*/  IMAD.MOV.U32 R6, RZ, RZ, R7 ;  /* 0x000000ffff067224 */ /* 0x000fe200078e0007 */
[----:B------:R-:W-:Y:S02]  /*0250*/  LEA R5, R5, 0xf, 0x4 ;  /* 0x0000000f05057811 */ /* 0x000fe400078e20ff */
[----:B------:R-:W-:Y:S02]  /*0260*/  IABS R7, R4 ;  /* 0x0000000400077213 */ /* 0x000fe40000000000 */
[----:B------:R-:W-:Y:S01]  /*0270*/  IADD3 R4, R5, -R6, RZ ;  /* 0x8000000605047210 */ /* 0x000fe20007ffe0ff */
[----:B------:R-:W-:Y:S01]  /*0280*/  IMAD.IADD R6, R5, 0x1, -R8 ;  /* 0x0000000105067824 */ /* 0x000fe200078e0a08 */
[----:B------:R-:W-:-:S03]  /*0290*/  CS2R R8, SRZ ;  /* 0x0000000000087805 */ /* 0x000fc6000001ff00 */
[C---:B------:R-:W-:Y:S02]  /*02a0*/  IMAD R5, R7.reuse, -0x4, R4 ;  /* 0xfffffffc07057824 */ /* 0x040fe400078e0204 */
[----:B------:R-:W-:Y:S02]  /*02b0*/  IMAD R7, R7, -0x4, R6 ;  /* 0xfffffffc07077824 */ /* 0x000fe400078e0206 */
[----:B-1----:R-:W-:-:S04]  /*02c0*/  IMAD.WIDE R4, R5, 0x4, R2 ;  /* 0x0000000405047825 */ /* 0x002fc800078e0202 */
[----:B------:R-:W-:Y:S01]  /*02d0*/  IMAD.WIDE R2, R7, 0x4, R2 ;  /* 0x0000000407027825 */ /* 0x000fe200078e0202 */
[----:B------:R-:W2:Y:S01]  /*02e0*/  @!P2 LDG.E.EL R8, desc[UR4][R4.64] ;  /* 0x000000040408a981 */ /* 0x000ea2000c2e1900 */
[----:B------:R-:W1:Y:S03]  /*02f0*/  LDC.64 R6, c[0x0][0x218] ;  /* 0x00008600ff067b82 */ /* 0x000e660000000a00 */
[----:B------:R-:W3:Y:S01]  /*0300*/  @!P2 LDG.E.EL R9, desc[UR4][R2.64] ;  /* 0x000000040209a981 */ /* 0x000ee2000c2e1900 */
[----:B-1----:R-:W-:Y:S01]  /*0310*/  IMAD.WIDE R6, R0, 0x4, R6 ;  /* 0x0000000400067825 */ /* 0x002fe200078e0206 */
[C---:B--2---:R-:W-:Y:S02]  /*0320*/  FSETP.GEU.AND P0, PT, R8.reuse, RZ, PT ;  /* 0x000000ff0800720b */ /* 0x044fe40003f0e000 */
[----:B---3--:R-:W-:Y:S02]  /*0330*/  FSETP.GEU.AND P1, PT, R9, RZ, PT ;  /* 0x000000ff0900720b */ /* 0x008fe40003f2e000 */
[----:B------:R-:W-:-:S02]  /*0340*/  FSEL R8, R8, RZ, P0 ;  /* 0x000000ff08087208 */ /* 0x000fc40000000000 */
[----:B------:R-:W-:Y:S01]  /*0350*/  FSEL R9, R9, RZ, P1 ;  /* 0x000000ff09097208 */ /* 0x000fe20000800000 */
[----:B------:R-:W-:Y:S08]  /*0360*/  @P2 EXIT ;  /* 0x000000000000294d */ /* 0x000ff00003800000 */
[----:B------:R-:W-:Y:S01]  /*0370*/  STG.E.64 desc[UR4][R6.64], R8 ;  /* 0x0000000806007986 */ /* 0x000fe2000c101b04 */
[----:B------:R-:W-:Y:S05]  /*0380*/  EXIT ;  /* 0x000000000000794d */ /* 0x000fea0003800000 */
.L_x_0:
[----:B------:R-:W-:-:S00]  /*0390*/  BRA `(.L_x_0) ;  /* 0xfffffffc00fc7947 */ /* 0x000fc0000383ffff */
[----:B------:R-:W-:-:S00]  /*03a0*/  NOP ;  /* 0x0000000000007918 */ /* 0x000fc00000000000 */
        /* <DEDUP_REMOVED lines=13> */
.L_x_1:


//--------------------- .nv.constant0.triton_poi_fused_reflection_pad2d_relu_5 --------------------------
	.section	.nv.constant0.triton_poi_fused_reflection_pad2d_relu_5,"a",@progbits
	.sectionflags	@""
	.align	4
.nv.constant0.triton_poi_fused_reflection_pad2d_relu_5:
	.zero		548
